//
// Generated by NVIDIA NVVM Compiler
//
// Compiler Build ID: CL-36424714
// Cuda compilation tools, release 13.0, V13.0.88
// Based on NVVM 20.0.0
//

.version 9.0
.target sm_100
.address_size 64

	// .globl	_Z13simple_kernelPf

.visible .entry _Z13simple_kernelPf(
	.param .u64 .ptr .align 1 _Z13simple_kernelPf_param_0
)
{
	.reg .pred 	%p<2>;
	.reg .b16 	%rs<19>;
	.reg .b32 	%f<16>;
	.reg .b64 	%rd<3>;

	ld.param.u64 	%rd1, [_Z13simple_kernelPf_param_0];
	cvta.to.global.u64 	%rd2, %rd1;
	mov.f32 	%f1, 0f3F800000;
	// begin inline asm
	{  cvt.rn.bf16.f32 %rs1, %f1;}

	// end inline asm
	mov.f32 	%f2, 0f40000000;
	// begin inline asm
	{  cvt.rn.bf16.f32 %rs2, %f2;}

	// end inline asm
	// begin inline asm
	{ add.bf16 %rs3,%rs1,%rs2; }

	// end inline asm
	// begin inline asm
	{ cvt.f32.bf16 %f3, %rs3;}

	// end inline asm
	st.global.f32 	[%rd2], %f3;
	// begin inline asm
	{ sub.bf16 %rs7,%rs1,%rs2; }

	// end inline asm
	// begin inline asm
	{ cvt.f32.bf16 %f4, %rs7;}

	// end inline asm
	st.global.f32 	[%rd2+4], %f4;
	// begin inline asm
	{ mul.bf16 %rs11,%rs1,%rs2; }

	// end inline asm
	// begin inline asm
	{ cvt.f32.bf16 %f5, %rs11;}

	// end inline asm
	st.global.f32 	[%rd2+8], %f5;
	// begin inline asm
	{ cvt.f32.bf16 %f6, %rs1;}

	// end inline asm
	// begin inline asm
	{ cvt.f32.bf16 %f7, %rs2;}

	// end inline asm
	abs.f32 	%f13, %f7;
	setp.ge.f32 	%p1, %f13, 0f7E800000;
	mul.f32 	%f14, %f7, 0f3E800000;
	selp.f32 	%f10, %f14, %f7, %p1;
	// begin inline asm
	{ div.approx.f32 %f8, %f6, %f10; }
	// end inline asm
	mul.f32 	%f15, %f8, 0f3E800000;
	selp.f32 	%f11, %f15, %f8, %p1;
	// begin inline asm
	{  cvt.rn.bf16.f32 %rs17, %f11;}

	// end inline asm
	// begin inline asm
	{ cvt.f32.bf16 %f12, %rs17;}

	// end inline asm
	st.global.f32 	[%rd2+12], %f12;
	ret;

}


// ===== COMPILED SASS (sm_100) =====

	.target	sm_100

	.elftype	@"ET_EXEC"


//--------------------- .note.nv.tkinfo           --------------------------
	.section	.note.nv.tkinfo,"",@"SHT_NOTE"
	.sectionflags	@"SHF_NOTE_NV_TKINFO"
	.tkinfo
        /*0018*/ 	.word	0x00000002
        /*0030*/ 	.string	""
        /*0030*/ 	.string	"ptxas"
        /*0030*/ 	.string	"Cuda compilation tools, release 13.0, V13.0.88"
        /*0030*/ 	.string	"Build cuda_13.0.r13.0/compiler.36424714_0"
        /*0030*/ 	.string	"-arch sm_100 -m 64 "



//--------------------- .note.nv.cuinfo           --------------------------
	.section	.note.nv.cuinfo,"",@"SHT_NOTE"
	.sectionflags	@"SHF_NOTE_NV_CUINFO"
        /*0018*/ 	.short	0x0002
        /*001a*/ 	.short	0x0064
        /*001c*/ 	.short	0x0082
	.zero		2


//--------------------- .nv.info                  --------------------------
	.section	.nv.info,"",@"SHT_CUDA_INFO"
	.align	4


	//----- nvinfo : EIATTR_REGCOUNT
	.align		4
        /*0000*/ 	.byte	0x04, 0x2f
        /*0002*/ 	.short	(.L_1 - .L_0)
	.align		4
.L_0:
        /*0004*/ 	.word	index@(_Z13simple_kernelPf)
        /*0008*/ 	.word	0x0000000e


	//----- nvinfo : EIATTR_FRAME_SIZE
	.align		4
.L_1:
        /*000c*/ 	.byte	0x04, 0x11
        /*000e*/ 	.short	(.L_3 - .L_2)
	.align		4
.L_2:
        /*0010*/ 	.word	index@(_Z13simple_kernelPf)
        /*0014*/ 	.word	0x00000000


	//----- nvinfo : EIATTR_MIN_STACK_SIZE
	.align		4
.L_3:
        /*0018*/ 	.byte	0x04, 0x12
        /*001a*/ 	.short	(.L_5 - .L_4)
	.align		4
.L_4:
        /*001c*/ 	.word	index@(_Z13simple_kernelPf)
        /*0020*/ 	.word	0x00000000
.L_5:


//--------------------- .nv.compat                --------------------------
	.section	.nv.compat,"",@"SHT_CUDA_COMPAT_INFO"
	.align	4
        /*0000*/ 	.byte	0x02, 0x09, 0x00, 0x00, 0x02, 0x02, 0x01, 0x00, 0x02, 0x05, 0x05, 0x00, 0x03, 0x07, 0x01, 0x01
        /*0010*/ 	.byte	0x02, 0x03, 0x00, 0x00, 0x02, 0x06, 0x01, 0x00, 0x04, 0x0b, 0x08, 0x00, 0x09, 0x00, 0x00, 0x00
        /*0020*/ 	.byte	0x00, 0x00, 0x00, 0x00


//--------------------- .nv.info._Z13simple_kernelPf --------------------------
	.section	.nv.info._Z13simple_kernelPf,"",@"SHT_CUDA_INFO"
	.sectionflags	@""
	.align	4


	//----- nvinfo : EIATTR_CUDA_API_VERSION
	.align		4
        /*0000*/ 	.byte	0x04, 0x37
        /*0002*/ 	.short	(.L_7 - .L_6)
.L_6:
        /*0004*/ 	.word	0x00000082


	//----- nvinfo : EIATTR_KPARAM_INFO
	.align		4
.L_7:
        /*0008*/ 	.byte	0x04, 0x17
        /*000a*/ 	.short	(.L_9 - .L_8)
.L_8:
        /*000c*/ 	.word	0x00000000
        /*0010*/ 	.short	0x0000
        /*0012*/ 	.short	0x0000
        /*0014*/ 	.byte	0x00, 0xf5, 0x21, 0x00


	//----- nvinfo : EIATTR_SPARSE_MMA_MASK
	.align		4
.L_9:
        /*0018*/ 	.byte	0x03, 0x50
        /*001a*/ 	.short	0x0000


	//----- nvinfo : EIATTR_MAXREG_COUNT
	.align		4
        /*001c*/ 	.byte	0x03, 0x1b
        /*001e*/ 	.short	0x00ff


	//----- nvinfo : EIATTR_MERCURY_ISA_VERSION
	.align		4
        /*0020*/ 	.byte	0x03, 0x5f
        /*0022*/ 	.short	0x0101


	//----- nvinfo : EIATTR_VRC_CTA_INIT_COUNT
	.align		4
        /*0024*/ 	.byte	0x02, 0x4a
	.zero		1
	.zero		1


	//----- nvinfo : EIATTR_EXIT_INSTR_OFFSETS
	.align		4
        /*0028*/ 	.byte	0x04, 0x1c
        /*002a*/ 	.short	(.L_11 - .L_10)


	//   ....[0]....
.L_10:
        /*002c*/ 	.word	0x000000e0


	//----- nvinfo : EIATTR_CBANK_PARAM_SIZE
	.align		4
.L_11:
        /*0030*/ 	.byte	0x03, 0x19
        /*0032*/ 	.short	0x0008


	//----- nvinfo : EIATTR_PARAM_CBANK
	.align		4
        /*0034*/ 	.byte	0x04, 0x0a
        /*0036*/ 	.short	(.L_13 - .L_12)
	.align		4
.L_12:
        /*0038*/ 	.word	index@(.nv.constant0._Z13simple_kernelPf)
        /*003c*/ 	.short	0x0380
        /*003e*/ 	.short	0x0008


	//----- nvinfo : EIATTR_SW_WAR
	.align		4
.L_13:
        /*0040*/ 	.byte	0x04, 0x36
        /*0042*/ 	.short	(.L_15 - .L_14)
.L_14:
        /*0044*/ 	.word	0x00000008
.L_15:


//--------------------- .nv.callgraph             --------------------------
	.section	.nv.callgraph,"",@"SHT_CUDA_CALLGRAPH"
	.align	4
	.sectionentsize	8
	.align		4
        /*0000*/ 	.word	0x00000000
	.align		4
        /*0004*/ 	.word	0xffffffff
	.align		4
        /*0008*/ 	.word	0x00000000
	.align		4
        /*000c*/ 	.word	0xfffffffe
	.align		4
        /*0010*/ 	.word	0x00000000
	.align		4
        /*0014*/ 	.word	0xfffffffd
	.align		4
        /*0018*/ 	.word	0x00000000
	.align		4
        /*001c*/ 	.word	0xfffffffc


//--------------------- .text._Z13simple_kernelPf --------------------------
	.section	.text._Z13simple_kernelPf,"ax",@progbits
	.align	128
        .global         _Z13simple_kernelPf
        .type           _Z13simple_kernelPf,@function
        .size           _Z13simple_kernelPf,(.L_x_1 - _Z13simple_kernelPf)
        .other          _Z13simple_kernelPf,@"STO_CUDA_ENTRY STV_DEFAULT"
_Z13simple_kernelPf:
.text._Z13simple_kernelPf:
[----:B------:R-:W-:Y:S01]  /*0000*/  LDC R1, c[0x0][0x37c] ;  /* 0x0000df00ff017b82 */ /* 0x000fe20000000800 */
[----:B------:R-:W-:-:S07]  /*0010*/  HFMA2 R0, -RZ, RZ, 0, 1.875 ;  /* 0x00003f80ff007431 */ /* 0x000fce00000001ff */
[----:B------:R-:W0:Y:S01]  /*0020*/  LDC.64 R2, c[0x0][0x380] ;  /* 0x0000e000ff027b82 */ /* 0x000e220000000a00 */
[----:B------:R-:W0:Y:S01]  /*0030*/  LDCU.64 UR4, c[0x0][0x358] ;  /* 0x00006b00ff0477ac */ /* 0x000e220008000a00 */
[----:B------:R-:W-:Y:S01]  /*0040*/  MOV R9, 0x40000000 ;  /* 0x4000000000097802 */ /* 0x000fe20000000f00 */
[----:B------:R-:W-:Y:S02]  /*0050*/  IMAD.MOV.U32 R11, RZ, RZ, 0x3f000000 ;  /* 0x3f000000ff0b7424 */ /* 0x000fe400078e00ff */
[----:B------:R-:W-:-:S05]  /*0060*/  HADD2.BF16_V2 R0, R0.H0_H0, -2, 2 ;  /* 0xc000400000007430 */ /* 0x000fca0000200800 */
[C---:B------:R-:W-:Y:S02]  /*0070*/  PRMT R4, R0.reuse, 0x7632, R4 ;  /* 0x0000763200047816 */ /* 0x040fe40000000004 */
[----:B------:R-:W-:-:S03]  /*0080*/  SHF.L.U32 R5, R0, 0x10, RZ ;  /* 0x0000001000057819 */ /* 0x000fc600000006ff */
[----:B------:R-:W-:Y:S01]  /*0090*/  IMAD.U32 R7, R4, 0x10000, RZ ;  /* 0x0001000004077824 */ /* 0x000fe200078e00ff */
[----:B0-----:R-:W-:Y:S04]  /*00a0*/  STG.E desc[UR4][R2.64+0x8], R9 ;  /* 0x0000080902007986 */ /* 0x001fe8000c101904 */
[----:B------:R-:W-:Y:S04]  /*00b0*/  STG.E desc[UR4][R2.64+0xc], R11 ;  /* 0x00000c0b02007986 */ /* 0x000fe8000c101904 */
[----:B------:R-:W-:Y:S04]  /*00c0*/  STG.E desc[UR4][R2.64], R5 ;  /* 0x0000000502007986 */ /* 0x000fe8000c101904 */
[----:B------:R-:W-:Y:S01]  /*00d0*/  STG.E desc[UR4][R2.64+0x4], R7 ;  /* 0x0000040702007986 */ /* 0x000fe2000c101904 */
[----:B------:R-:W-:Y:S05]  /*00e0*/  EXIT ;  /* 0x000000000000794d */ /* 0x000fea0003800000 */
.L_x_0:
[----:B------:R-:W-:-:S00]  /*00f0*/  BRA `(.L_x_0) ;  /* 0xfffffffc00fc7947 */ /* 0x000fc0000383ffff */
[----:B------:R-:W-:-:S00]  /*0100*/  NOP ;  /* 0x0000000000007918 */ /* 0x000fc00000000000 */
[----:B------:R-:W-:-:S00]  /*0110*/  NOP ;  /* 0x0000000000007918 */ /* 0x000fc00000000000 */
[----:B------:R-:W-:-:S00]  /*0120*/  NOP ;  /* 0x0000000000007918 */ /* 0x000fc00000000000 */
[----:B------:R-:W-:-:S00]  /*0130*/  NOP ;  /* 0x0000000000007918 */ /* 0x000fc00000000000 */
[----:B------:R-:W-:-:S00]  /*0140*/  NOP ;  /* 0x0000000000007918 */ /* 0x000fc00000000000 */
[----:B------:R-:W-:-:S00]  /*0150*/  NOP ;  /* 0x0000000000007918 */ /* 0x000fc00000000000 */
[----:B------:R-:W-:-:S00]  /*0160*/  NOP ;  /* 0x0000000000007918 */ /* 0x000fc00000000000 */
[----:B------:R-:W-:-:S00]  /*0170*/  NOP ;  /* 0x0000000000007918 */ /* 0x000fc00000000000 */
.L_x_1:


//--------------------- .nv.shared.reserved.0     --------------------------
	.section	.nv.shared.reserved.0,"aw",@nobits
	.weak		__nv_reservedSMEM_offset_0_alias
	.size		__nv_reservedSMEM_offset_0_alias, 0, 64
	.other		__nv_reservedSMEM_offset_0_alias,@"STO_CUDA_RESERVED_SHARED STV_DEFAULT"
__nv_reservedSMEM_offset_0_alias:
	.zero		0
	.zero		64


//--------------------- .nv.constant0._Z13simple_kernelPf --------------------------
	.section	.nv.constant0._Z13simple_kernelPf,"a",@progbits
	.sectionflags	@""
	.align	4
.nv.constant0._Z13simple_kernelPf:
	.zero		904


//--------------------- SYMBOLS --------------------------

	.type		.nv.reservedSmem.offset0,@object
	.size		.nv.reservedSmem.offset0,0x4
